//
// Generated by NVIDIA NVVM Compiler
//
// Compiler Build ID: CL-36424714
// Cuda compilation tools, release 13.0, V13.0.88
// Based on NVVM 20.0.0
//

.version 9.0
.target sm_100
.address_size 64

	// .globl	_Z17matrix_operationsPKfS0_PfS1_S1_S1_i

.visible .entry _Z17matrix_operationsPKfS0_PfS1_S1_S1_i(
	.param .u64 .ptr .align 1 _Z17matrix_operationsPKfS0_PfS1_S1_S1_i_param_0,
	.param .u64 .ptr .align 1 _Z17matrix_operationsPKfS0_PfS1_S1_S1_i_param_1,
	.param .u64 .ptr .align 1 _Z17matrix_operationsPKfS0_PfS1_S1_S1_i_param_2,
	.param .u64 .ptr .align 1 _Z17matrix_operationsPKfS0_PfS1_S1_S1_i_param_3,
	.param .u64 .ptr .align 1 _Z17matrix_operationsPKfS0_PfS1_S1_S1_i_param_4,
	.param .u64 .ptr .align 1 _Z17matrix_operationsPKfS0_PfS1_S1_S1_i_param_5,
	.param .u32 _Z17matrix_operationsPKfS0_PfS1_S1_S1_i_param_6
)
{
	.reg .pred 	%p<3>;
	.reg .b32 	%r<12>;
	.reg .b32 	%f<16>;
	.reg .b64 	%rd<21>;

	ld.param.u64 	%rd2, [_Z17matrix_operationsPKfS0_PfS1_S1_S1_i_param_0];
	ld.param.u64 	%rd3, [_Z17matrix_operationsPKfS0_PfS1_S1_S1_i_param_1];
	ld.param.u64 	%rd4, [_Z17matrix_operationsPKfS0_PfS1_S1_S1_i_param_2];
	ld.param.u64 	%rd5, [_Z17matrix_operationsPKfS0_PfS1_S1_S1_i_param_3];
	ld.param.u64 	%rd6, [_Z17matrix_operationsPKfS0_PfS1_S1_S1_i_param_4];
	ld.param.u64 	%rd7, [_Z17matrix_operationsPKfS0_PfS1_S1_S1_i_param_5];
	ld.param.u32 	%r4, [_Z17matrix_operationsPKfS0_PfS1_S1_S1_i_param_6];
	mov.u32 	%r5, %ctaid.y;
	mov.u32 	%r6, %ntid.y;
	mov.u32 	%r7, %tid.y;
	mad.lo.s32 	%r1, %r5, %r6, %r7;
	mov.u32 	%r8, %ctaid.x;
	mov.u32 	%r9, %ntid.x;
	mov.u32 	%r10, %tid.x;
	mad.lo.s32 	%r2, %r8, %r9, %r10;
	max.s32 	%r11, %r1, %r2;
	setp.ge.s32 	%p1, %r11, %r4;
	@%p1 bra 	$L__BB0_4;
	cvta.to.global.u64 	%rd8, %rd2;
	cvta.to.global.u64 	%rd9, %rd3;
	cvta.to.global.u64 	%rd10, %rd4;
	cvta.to.global.u64 	%rd11, %rd5;
	cvta.to.global.u64 	%rd12, %rd6;
	mad.lo.s32 	%r3, %r4, %r1, %r2;
	mul.wide.s32 	%rd13, %r3, 4;
	add.s64 	%rd1, %rd8, %rd13;
	ld.global.f32 	%f5, [%rd1];
	add.s64 	%rd14, %rd9, %rd13;
	ld.global.f32 	%f6, [%rd14];
	add.f32 	%f7, %f5, %f6;
	add.s64 	%rd15, %rd10, %rd13;
	st.global.f32 	[%rd15], %f7;
	ld.global.f32 	%f8, [%rd1];
	ld.global.f32 	%f9, [%rd14];
	sub.f32 	%f10, %f8, %f9;
	add.s64 	%rd16, %rd11, %rd13;
	st.global.f32 	[%rd16], %f10;
	ld.global.f32 	%f11, [%rd1];
	ld.global.f32 	%f12, [%rd14];
	mul.f32 	%f13, %f11, %f12;
	add.s64 	%rd17, %rd12, %rd13;
	st.global.f32 	[%rd17], %f13;
	ld.global.f32 	%f1, [%rd14];
	setp.eq.f32 	%p2, %f1, 0f00000000;
	mov.f32 	%f15, 0f00000000;
	@%p2 bra 	$L__BB0_3;
	ld.global.f32 	%f14, [%rd1];
	div.rn.f32 	%f15, %f14, %f1;
$L__BB0_3:
	cvta.to.global.u64 	%rd18, %rd7;
	add.s64 	%rd20, %rd18, %rd13;
	st.global.f32 	[%rd20], %f15;
$L__BB0_4:
	ret;

}


// ===== COMPILED SASS (sm_100) =====

	.target	sm_100

	.elftype	@"ET_EXEC"


//--------------------- .note.nv.tkinfo           --------------------------
	.section	.note.nv.tkinfo,"",@"SHT_NOTE"
	.sectionflags	@"SHF_NOTE_NV_TKINFO"
	.tkinfo
        /*0018*/ 	.word	0x00000002
        /*0030*/ 	.string	""
        /*0030*/ 	.string	"ptxas"
        /*0030*/ 	.string	"Cuda compilation tools, release 13.0, V13.0.88"
        /*0030*/ 	.string	"Build cuda_13.0.r13.0/compiler.36424714_0"
        /*0030*/ 	.string	"-arch sm_100 -m 64 "



//--------------------- .note.nv.cuinfo           --------------------------
	.section	.note.nv.cuinfo,"",@"SHT_NOTE"
	.sectionflags	@"SHF_NOTE_NV_CUINFO"
        /*0018*/ 	.short	0x0002
        /*001a*/ 	.short	0x0064
        /*001c*/ 	.short	0x0082
	.zero		2


//--------------------- .nv.info                  --------------------------
	.section	.nv.info,"",@"SHT_CUDA_INFO"
	.align	4


	//----- nvinfo : EIATTR_REGCOUNT
	.align		4
        /*0000*/ 	.byte	0x04, 0x2f
        /*0002*/ 	.short	(.L_1 - .L_0)
	.align		4
.L_0:
        /*0004*/ 	.word	index@(_Z17matrix_operationsPKfS0_PfS1_S1_S1_i)
        /*0008*/ 	.word	0x00000014


	//----- nvinfo : EIATTR_FRAME_SIZE
	.align		4
.L_1:
        /*000c*/ 	.byte	0x04, 0x11
        /*000e*/ 	.short	(.L_3 - .L_2)
	.align		4
.L_2:
        /*0010*/ 	.word	index@($__internal_0_$__cuda_sm3x_div_rn_noftz_f32_slowpath)
        /*0014*/ 	.word	0x00000000


	//----- nvinfo : EIATTR_FRAME_SIZE
	.align		4
.L_3:
        /*0018*/ 	.byte	0x04, 0x11
        /*001a*/ 	.short	(.L_5 - .L_4)
	.align		4
.L_4:
        /*001c*/ 	.word	index@(_Z17matrix_operationsPKfS0_PfS1_S1_S1_i)
        /*0020*/ 	.word	0x00000000


	//----- nvinfo : EIATTR_MIN_STACK_SIZE
	.align		4
.L_5:
        /*0024*/ 	.byte	0x04, 0x12
        /*0026*/ 	.short	(.L_7 - .L_6)
	.align		4
.L_6:
        /*0028*/ 	.word	index@(_Z17matrix_operationsPKfS0_PfS1_S1_S1_i)
        /*002c*/ 	.word	0x00000000
.L_7:


//--------------------- .nv.compat                --------------------------
	.section	.nv.compat,"",@"SHT_CUDA_COMPAT_INFO"
	.align	4
        /*0000*/ 	.byte	0x02, 0x09, 0x00, 0x00, 0x02, 0x02, 0x01, 0x00, 0x02, 0x05, 0x05, 0x00, 0x03, 0x07, 0x01, 0x01
        /*0010*/ 	.byte	0x02, 0x03, 0x00, 0x00, 0x02, 0x06, 0x01, 0x00, 0x04, 0x0b, 0x08, 0x00, 0x01, 0x00, 0x00, 0x00
        /*0020*/ 	.byte	0x00, 0x00, 0x00, 0x00


//--------------------- .nv.info._Z17matrix_operationsPKfS0_PfS1_S1_S1_i --------------------------
	.section	.nv.info._Z17matrix_operationsPKfS0_PfS1_S1_S1_i,"",@"SHT_CUDA_INFO"
	.sectionflags	@""
	.align	4


	//----- nvinfo : EIATTR_CUDA_API_VERSION
	.align		4
        /*0000*/ 	.byte	0x04, 0x37
        /*0002*/ 	.short	(.L_9 - .L_8)
.L_8:
        /*0004*/ 	.word	0x00000082


	//----- nvinfo : EIATTR_KPARAM_INFO
	.align		4
.L_9:
        /*0008*/ 	.byte	0x04, 0x17
        /*000a*/ 	.short	(.L_11 - .L_10)
.L_10:
        /*000c*/ 	.word	0x00000000
        /*0010*/ 	.short	0x0006
        /*0012*/ 	.short	0x0030
        /*0014*/ 	.byte	0x00, 0xf0, 0x11, 0x00


	//----- nvinfo : EIATTR_KPARAM_INFO
	.align		4
.L_11:
        /*0018*/ 	.byte	0x04, 0x17
        /*001a*/ 	.short	(.L_13 - .L_12)
.L_12:
        /*001c*/ 	.word	0x00000000
        /*0020*/ 	.short	0x0005
        /*0022*/ 	.short	0x0028
        /*0024*/ 	.byte	0x00, 0xf5, 0x21, 0x00


	//----- nvinfo : EIATTR_KPARAM_INFO
	.align		4
.L_13:
        /*0028*/ 	.byte	0x04, 0x17
        /*002a*/ 	.short	(.L_15 - .L_14)
.L_14:
        /*002c*/ 	.word	0x00000000
        /*0030*/ 	.short	0x0004
        /*0032*/ 	.short	0x0020
        /*0034*/ 	.byte	0x00, 0xf5, 0x21, 0x00


	//----- nvinfo : EIATTR_KPARAM_INFO
	.align		4
.L_15:
        /*0038*/ 	.byte	0x04, 0x17
        /*003a*/ 	.short	(.L_17 - .L_16)
.L_16:
        /*003c*/ 	.word	0x00000000
        /*0040*/ 	.short	0x0003
        /*0042*/ 	.short	0x0018
        /*0044*/ 	.byte	0x00, 0xf5, 0x21, 0x00


	//----- nvinfo : EIATTR_KPARAM_INFO
	.align		4
.L_17:
        /*0048*/ 	.byte	0x04, 0x17
        /*004a*/ 	.short	(.L_19 - .L_18)
.L_18:
        /*004c*/ 	.word	0x00000000
        /*0050*/ 	.short	0x0002
        /*0052*/ 	.short	0x0010
        /*0054*/ 	.byte	0x00, 0xf5, 0x21, 0x00


	//----- nvinfo : EIATTR_KPARAM_INFO
	.align		4
.L_19:
        /*0058*/ 	.byte	0x04, 0x17
        /*005a*/ 	.short	(.L_21 - .L_20)
.L_20:
        /*005c*/ 	.word	0x00000000
        /*0060*/ 	.short	0x0001
        /*0062*/ 	.short	0x0008
        /*0064*/ 	.byte	0x00, 0xf5, 0x21, 0x00


	//----- nvinfo : EIATTR_KPARAM_INFO
	.align		4
.L_21:
        /*0068*/ 	.byte	0x04, 0x17
        /*006a*/ 	.short	(.L_23 - .L_22)
.L_22:
        /*006c*/ 	.word	0x00000000
        /*0070*/ 	.short	0x0000
        /*0072*/ 	.short	0x0000
        /*0074*/ 	.byte	0x00, 0xf5, 0x21, 0x00


	//----- nvinfo : EIATTR_SPARSE_MMA_MASK
	.align		4
.L_23:
        /*0078*/ 	.byte	0x03, 0x50
        /*007a*/ 	.short	0x0000


	//----- nvinfo : EIATTR_MAXREG_COUNT
	.align		4
        /*007c*/ 	.byte	0x03, 0x1b
        /*007e*/ 	.short	0x00ff


	//----- nvinfo : EIATTR_MERCURY_ISA_VERSION
	.align		4
        /*0080*/ 	.byte	0x03, 0x5f
        /*0082*/ 	.short	0x0101


	//----- nvinfo : EIATTR_VRC_CTA_INIT_COUNT
	.align		4
        /*0084*/ 	.byte	0x02, 0x4a
	.zero		1
	.zero		1


	//----- nvinfo : EIATTR_EXIT_INSTR_OFFSETS
	.align		4
        /*0088*/ 	.byte	0x04, 0x1c
        /*008a*/ 	.short	(.L_25 - .L_24)


	//   ....[0]....
.L_24:
        /*008c*/ 	.word	0x000000c0


	//   ....[1]....
        /*0090*/ 	.word	0x000003c0


	//----- nvinfo : EIATTR_CRS_STACK_SIZE
	.align		4
.L_25:
        /*0094*/ 	.byte	0x04, 0x1e
        /*0096*/ 	.short	(.L_27 - .L_26)
.L_26:
        /*0098*/ 	.word	0x00000000


	//----- nvinfo : EIATTR_CBANK_PARAM_SIZE
	.align		4
.L_27:
        /*009c*/ 	.byte	0x03, 0x19
        /*009e*/ 	.short	0x0034


	//----- nvinfo : EIATTR_PARAM_CBANK
	.align		4
        /*00a0*/ 	.byte	0x04, 0x0a
        /*00a2*/ 	.short	(.L_29 - .L_28)
	.align		4
.L_28:
        /*00a4*/ 	.word	index@(.nv.constant0._Z17matrix_operationsPKfS0_PfS1_S1_S1_i)
        /*00a8*/ 	.short	0x0380
        /*00aa*/ 	.short	0x0034


	//----- nvinfo : EIATTR_SW_WAR
	.align		4
.L_29:
        /*00ac*/ 	.byte	0x04, 0x36
        /*00ae*/ 	.short	(.L_31 - .L_30)
.L_30:
        /*00b0*/ 	.word	0x00000008
.L_31:


//--------------------- .nv.callgraph             --------------------------
	.section	.nv.callgraph,"",@"SHT_CUDA_CALLGRAPH"
	.align	4
	.sectionentsize	8
	.align		4
        /*0000*/ 	.word	0x00000000
	.align		4
        /*0004*/ 	.word	0xffffffff
	.align		4
        /*0008*/ 	.word	0x00000000
	.align		4
        /*000c*/ 	.word	0xfffffffe
	.align		4
        /*0010*/ 	.word	0x00000000
	.align		4
        /*0014*/ 	.word	0xfffffffd
	.align		4
        /*0018*/ 	.word	0x00000000
	.align		4
        /*001c*/ 	.word	0xfffffffc


//--------------------- .text._Z17matrix_operationsPKfS0_PfS1_S1_S1_i --------------------------
	.section	.text._Z17matrix_operationsPKfS0_PfS1_S1_S1_i,"ax",@progbits
	.align	128
        .global         _Z17matrix_operationsPKfS0_PfS1_S1_S1_i
        .type           _Z17matrix_operationsPKfS0_PfS1_S1_S1_i,@function
        .size           _Z17matrix_operationsPKfS0_PfS1_S1_S1_i,(.L_x_15 - _Z17matrix_operationsPKfS0_PfS1_S1_S1_i)
        .other          _Z17matrix_operationsPKfS0_PfS1_S1_S1_i,@"STO_CUDA_ENTRY STV_DEFAULT"
_Z17matrix_operationsPKfS0_PfS1_S1_S1_i:
.text._Z17matrix_operationsPKfS0_PfS1_S1_S1_i:
[----:B------:R-:W-:Y:S01]  /*0000*/  LDC R1, c[0x0][0x37c] ;  /* 0x0000df00ff017b82 */ /* 0x000fe20000000800 */
[----:B------:R-:W0:Y:S07]  /*0010*/  S2R R3, SR_TID.Y ;  /* 0x0000000000037919 */ /* 0x000e2e0000002200 */
[----:B------:R-:W0:Y:S01]  /*0020*/  S2UR UR4, SR_CTAID.Y ;  /* 0x00000000000479c3 */ /* 0x000e220000002600 */
[----:B------:R-:W1:Y:S01]  /*0030*/  LDCU UR6, c[0x0][0x3b0] ;  /* 0x00007600ff0677ac */ /* 0x000e620008000800 */
[----:B------:R-:W2:Y:S06]  /*0040*/  S2R R5, SR_TID.X ;  /* 0x0000000000057919 */ /* 0x000eac0000002100 */
[----:B------:R-:W0:Y:S08]  /*0050*/  LDC R2, c[0x0][0x364] ;  /* 0x0000d900ff027b82 */ /* 0x000e300000000800 */
[----:B------:R-:W2:Y:S08]  /*0060*/  S2UR UR5, SR_CTAID.X ;  /* 0x00000000000579c3 */ /* 0x000eb00000002500 */
[----:B------:R-:W2:Y:S01]  /*0070*/  LDC R0, c[0x0][0x360] ;  /* 0x0000d800ff007b82 */ /* 0x000ea20000000800 */
[----:B0-----:R-:W-:-:S02]  /*0080*/  IMAD R2, R2, UR4, R3 ;  /* 0x0000000402027c24 */ /* 0x001fc4000f8e0203 */
[----:B--2---:R-:W-:-:S05]  /*0090*/  IMAD R3, R0, UR5, R5 ;  /* 0x0000000500037c24 */ /* 0x004fca000f8e0205 */
[----:B------:R-:W-:-:S04]  /*00a0*/  VIMNMX R0, PT, PT, R2, R3, !PT ;  /* 0x0000000302007248 */ /* 0x000fc80007fe0100 */
[----:B-1----:R-:W-:-:S13]  /*00b0*/  ISETP.GE.AND P0, PT, R0, UR6, PT ;  /* 0x0000000600007c0c */ /* 0x002fda000bf06270 */
[----:B------:R-:W-:Y:S05]  /*00c0*/  @P0 EXIT ;  /* 0x000000000000094d */ /* 0x000fea0003800000 */
[----:B------:R-:W0:Y:S01]  /*00d0*/  LDC.64 R4, c[0x0][0x380] ;  /* 0x0000e000ff047b82 */ /* 0x000e220000000a00 */
[----:B------:R-:W1:Y:S01]  /*00e0*/  LDCU.64 UR4, c[0x0][0x358] ;  /* 0x00006b00ff0477ac */ /* 0x000e620008000a00 */
[----:B------:R-:W-:-:S06]  /*00f0*/  IMAD R2, R2, UR6, R3 ;  /* 0x0000000602027c24 */ /* 0x000fcc000f8e0203 */
[----:B------:R-:W2:Y:S08]  /*0100*/  LDC.64 R6, c[0x0][0x388] ;  /* 0x0000e200ff067b82 */ /* 0x000eb00000000a00 */
[----:B------:R-:W3:Y:S01]  /*0110*/  LDC.64 R8, c[0x0][0x390] ;  /* 0x0000e400ff087b82 */ /* 0x000ee20000000a00 */
[----:B0-----:R-:W-:-:S07]  /*0120*/  IMAD.WIDE R4, R2, 0x4, R4 ;  /* 0x0000000402047825 */ /* 0x001fce00078e0204 */
[----:B------:R-:W0:Y:S01]  /*0130*/  LDC.64 R10, c[0x0][0x398] ;  /* 0x0000e600ff0a7b82 */ /* 0x000e220000000a00 */
[----:B-1----:R-:W4:Y:S01]  /*0140*/  LDG.E R0, desc[UR4][R4.64] ;  /* 0x0000000404007981 */ /* 0x002f22000c1e1900 */
[----:B--2---:R-:W-:-:S05]  /*0150*/  IMAD.WIDE R6, R2, 0x4, R6 ;  /* 0x0000000402067825 */ /* 0x004fca00078e0206 */
[----:B------:R-:W4:Y:S01]  /*0160*/  LDG.E R3, desc[UR4][R6.64] ;  /* 0x0000000406037981 */ /* 0x000f22000c1e1900 */
[----:B---3--:R-:W-:-:S04]  /*0170*/  IMAD.WIDE R8, R2, 0x4, R8 ;  /* 0x0000000402087825 */ /* 0x008fc800078e0208 */
[----:B----4-:R-:W-:-:S05]  /*0180*/  FADD R3, R0, R3 ;  /* 0x0000000300037221 */ /* 0x010fca0000000000 */
[----:B------:R1:W-:Y:S04]  /*0190*/  STG.E desc[UR4][R8.64], R3 ;  /* 0x0000000308007986 */ /* 0x0003e8000c101904 */
[----:B------:R-:W2:Y:S04]  /*01a0*/  LDG.E R0, desc[UR4][R4.64] ;  /* 0x0000000404007981 */ /* 0x000ea8000c1e1900 */
[----:B------:R-:W2:Y:S01]  /*01b0*/  LDG.E R13, desc[UR4][R6.64] ;  /* 0x00000004060d7981 */ /* 0x000ea2000c1e1900 */
[----:B0-----:R-:W-:-:S04]  /*01c0*/  IMAD.WIDE R10, R2, 0x4, R10 ;  /* 0x00000004020a7825 */ /* 0x001fc800078e020a */
[----:B--2---:R-:W-:Y:S02]  /*01d0*/  FADD R15, R0, -R13 ;  /* 0x8000000d000f7221 */ /* 0x004fe40000000000 */
[----:B------:R-:W0:Y:S03]  /*01e0*/  LDC.64 R12, c[0x0][0x3a0] ;  /* 0x0000e800ff0c7b82 */ /* 0x000e260000000a00 */
[----:B------:R2:W-:Y:S04]  /*01f0*/  STG.E desc[UR4][R10.64], R15 ;  /* 0x0000000f0a007986 */ /* 0x0005e8000c101904 */
[----:B------:R-:W3:Y:S04]  /*0200*/  LDG.E R0, desc[UR4][R4.64] ;  /* 0x0000000404007981 */ /* 0x000ee8000c1e1900 */
[----:B------:R-:W3:Y:S01]  /*0210*/  LDG.E R17, desc[UR4][R6.64] ;  /* 0x0000000406117981 */ /* 0x000ee2000c1e1900 */
[----:B0-----:R-:W-:-:S04]  /*0220*/  IMAD.WIDE R12, R2, 0x4, R12 ;  /* 0x00000004020c7825 */ /* 0x001fc800078e020c */
[----:B---3--:R-:W-:-:S05]  /*0230*/  FMUL R17, R0, R17 ;  /* 0x0000001100117220 */ /* 0x008fca0000400000 */
[----:B------:R2:W-:Y:S04]  /*0240*/  STG.E desc[UR4][R12.64], R17 ;  /* 0x000000110c007986 */ /* 0x0005e8000c101904 */
[----:B-1----:R-:W3:Y:S01]  /*0250*/  LDG.E R3, desc[UR4][R6.64] ;  /* 0x0000000406037981 */ /* 0x002ee2000c1e1900 */
[----:B------:R-:W-:Y:S01]  /*0260*/  BSSY.RECONVERGENT B0, `(.L_x_0) ;  /* 0x0000012000007945 */ /* 0x000fe20003800200 */
[----:B------:R-:W-:Y:S01]  /*0270*/  IMAD.MOV.U32 R9, RZ, RZ, RZ ;  /* 0x000000ffff097224 */ /* 0x000fe200078e00ff */
[----:B---3--:R-:W-:-:S13]  /*0280*/  FSETP.NEU.AND P0, PT, R3, RZ, PT ;  /* 0x000000ff0300720b */ /* 0x008fda0003f0d000 */
[----:B--2---:R-:W-:Y:S05]  /*0290*/  @!P0 BRA `(.L_x_1) ;  /* 0x0000000000388947 */ /* 0x004fea0003800000 */
[----:B------:R-:W2:Y:S01]  /*02a0*/  LDG.E R0, desc[UR4][R4.64] ;  /* 0x0000000404007981 */ /* 0x000ea2000c1e1900 */
[----:B------:R-:W0:Y:S01]  /*02b0*/  MUFU.RCP R6, R3 ;  /* 0x0000000300067308 */ /* 0x000e220000001000 */
[----:B------:R-:W-:Y:S01]  /*02c0*/  BSSY.RECONVERGENT B1, `(.L_x_1) ;  /* 0x000000b000017945 */ /* 0x000fe20003800200 */
[----:B0-----:R-:W-:-:S04]  /*02d0*/  FFMA R7, -R3, R6, 1 ;  /* 0x3f80000003077423 */ /* 0x001fc80000000106 */
[----:B------:R-:W-:Y:S02]  /*02e0*/  FFMA R7, R6, R7, R6 ;  /* 0x0000000706077223 */ /* 0x000fe40000000006 */
[----:B--2---:R-:W0:Y:S02]  /*02f0*/  FCHK P0, R0, R3 ;  /* 0x0000000300007302 */ /* 0x004e240000000000 */
[----:B------:R-:W-:-:S04]  /*0300*/  FFMA R6, R0, R7, RZ ;  /* 0x0000000700067223 */ /* 0x000fc800000000ff */
[----:B------:R-:W-:-:S04]  /*0310*/  FFMA R8, -R3, R6, R0 ;  /* 0x0000000603087223 */ /* 0x000fc80000000100 */
[----:B------:R-:W-:Y:S01]  /*0320*/  FFMA R9, R7, R8, R6 ;  /* 0x0000000807097223 */ /* 0x000fe20000000006 */
[----:B0-----:R-:W-:Y:S06]  /*0330*/  @!P0 BRA `(.L_x_2) ;  /* 0x00000000000c8947 */ /* 0x001fec0003800000 */
[----:B------:R-:W-:-:S07]  /*0340*/  MOV R4, 0x360 ;  /* 0x0000036000047802 */ /* 0x000fce0000000f00 */
[----:B------:R-:W-:Y:S05]  /*0350*/  CALL.REL.NOINC `($__internal_0_$__cuda_sm3x_div_rn_noftz_f32_slowpath) ;  /* 0x00000000001c7944 */ /* 0x000fea0003c00000 */
[----:B------:R-:W-:-:S07]  /*0360*/  IMAD.MOV.U32 R9, RZ, RZ, R0 ;  /* 0x000000ffff097224 */ /* 0x000fce00078e0000 */
.L_x_2:
[----:B------:R-:W-:Y:S05]  /*0370*/  BSYNC.RECONVERGENT B1 ;  /* 0x0000000000017941 */ /* 0x000fea0003800200 */
.L_x_1:
[----:B------:R-:W-:Y:S05]  /*0380*/  BSYNC.RECONVERGENT B0 ;  /* 0x0000000000007941 */ /* 0x000fea0003800200 */
.L_x_0:
[----:B------:R-:W0:Y:S02]  /*0390*/  LDC.64 R4, c[0x0][0x3a8] ;  /* 0x0000ea00ff047b82 */ /* 0x000e240000000a00 */
[----:B0-----:R-:W-:-:S05]  /*03a0*/  IMAD.WIDE R2, R2, 0x4, R4 ;  /* 0x0000000402027825 */ /* 0x001fca00078e0204 */
[----:B------:R-:W-:Y:S01]  /*03b0*/  STG.E desc[UR4][R2.64], R9 ;  /* 0x0000000902007986 */ /* 0x000fe2000c101904 */
[----:B------:R-:W-:Y:S05]  /*03c0*/  EXIT ;  /* 0x000000000000794d */ /* 0x000fea0003800000 */
        .weak           $__internal_0_$__cuda_sm3x_div_rn_noftz_f32_slowpath
        .type           $__internal_0_$__cuda_sm3x_div_rn_noftz_f32_slowpath,@function
        .size           $__internal_0_$__cuda_sm3x_div_rn_noftz_f32_slowpath,(.L_x_15 - $__internal_0_$__cuda_sm3x_div_rn_noftz_f32_slowpath)
$__internal_0_$__cuda_sm3x_div_rn_noftz_f32_slowpath:
[--C-:B------:R-:W-:Y:S01]  /*03d0*/  SHF.R.U32.HI R6, RZ, 0x17, R3.reuse ;  /* 0x00000017ff067819 */ /* 0x100fe20000011603 */
[----:B------:R-:W-:Y:S01]  /*03e0*/  BSSY.RECONVERGENT B2, `(.L_x_3) ;  /* 0x0000064000027945 */ /* 0x000fe20003800200 */
[--C-:B------:R-:W-:Y:S01]  /*03f0*/  SHF.R.U32.HI R5, RZ, 0x17, R0.reuse ;  /* 0x00000017ff057819 */ /* 0x100fe20000011600 */
[----:B------:R-:W-:Y:S01]  /*0400*/  IMAD.MOV.U32 R7, RZ, RZ, R0 ;  /* 0x000000ffff077224 */ /* 0x000fe200078e0000 */
[----:B------:R-:W-:Y:S01]  /*0410*/  LOP3.LUT R6, R6, 0xff, RZ, 0xc0, !PT ;  /* 0x000000ff06067812 */ /* 0x000fe200078ec0ff */
[----:B------:R-:W-:Y:S01]  /*0420*/  IMAD.MOV.U32 R8, RZ, RZ, R3 ;  /* 0x000000ffff087224 */ /* 0x000fe200078e0003 */
[----:B------:R-:W-:-:S03]  /*0430*/  LOP3.LUT R5, R5, 0xff, RZ, 0xc0, !PT ;  /* 0x000000ff05057812 */ /* 0x000fc600078ec0ff */
[----:B------:R-:W-:Y:S02]  /*0440*/  VIADD R11, R6, 0xffffffff ;  /* 0xffffffff060b7836 */ /* 0x000fe40000000000 */
[----:B------:R-:W-:-:S03]  /*0450*/  VIADD R10, R5, 0xffffffff ;  /* 0xffffffff050a7836 */ /* 0x000fc60000000000 */
[----:B------:R-:W-:-:S04]  /*0460*/  ISETP.GT.U32.AND P0, PT, R11, 0xfd, PT ;  /* 0x000000fd0b00780c */ /* 0x000fc80003f04070 */
[----:B------:R-:W-:-:S13]  /*0470*/  ISETP.GT.U32.OR P0, PT, R10, 0xfd, P0 ;  /* 0x000000fd0a00780c */ /* 0x000fda0000704470 */
[----:B------:R-:W-:Y:S01]  /*0480*/  @!P0 IMAD.MOV.U32 R9, RZ, RZ, RZ ;  /* 0x000000ffff098224 */ /* 0x000fe200078e00ff */
[----:B------:R-:W-:Y:S06]  /*0490*/  @!P0 BRA `(.L_x_4) ;  /* 0x00000000005c8947 */ /* 0x000fec0003800000 */
[----:B------:R-:W-:Y:S02]  /*04a0*/  FSETP.GTU.FTZ.AND P0, PT, |R0|, +INF , PT ;  /* 0x7f8000000000780b */ /* 0x000fe40003f1c200 */
[----:B------:R-:W-:-:S04]  /*04b0*/  FSETP.GTU.FTZ.AND P1, PT, |R3|, +INF , PT ;  /* 0x7f8000000300780b */ /* 0x000fc80003f3c200 */
[----:B------:R-:W-:-:S13]  /*04c0*/  PLOP3.LUT P0, PT, P0, P1, PT, 0xf8, 0x8f ;  /* 0x00000000008f781c */ /* 0x000fda0000703f70 */
[----:B------:R-:W-:Y:S05]  /*04d0*/  @P0 BRA `(.L_x_5) ;  /* 0x00000004004c0947 */ /* 0x000fea0003800000 */
[----:B------:R-:W-:-:S13]  /*04e0*/  LOP3.LUT P0, RZ, R8, 0x7fffffff, R7, 0xc8, !PT ;  /* 0x7fffffff08ff7812 */ /* 0x000fda000780c807 */
[----:B------:R-:W-:Y:S05]  /*04f0*/  @!P0 BRA `(.L_x_6) ;  /* 0x00000004003c8947 */ /* 0x000fea0003800000 */
[C---:B------:R-:W-:Y:S02]  /*0500*/  FSETP.NEU.FTZ.AND P2, PT, |R0|.reuse, +INF , PT ;  /* 0x7f8000000000780b */ /* 0x040fe40003f5d200 */
[----:B------:R-:W-:Y:S02]  /*0510*/  FSETP.NEU.FTZ.AND P1, PT, |R3|, +INF , PT ;  /* 0x7f8000000300780b */ /* 0x000fe40003f3d200 */
[----:B------:R-:W-:-:S11]  /*0520*/  FSETP.NEU.FTZ.AND P0, PT, |R0|, +INF , PT ;  /* 0x7f8000000000780b */ /* 0x000fd60003f1d200 */
[----:B------:R-:W-:Y:S05]  /*0530*/  @!P1 BRA !P2, `(.L_x_6) ;  /* 0x00000004002c9947 */ /* 0x000fea0005000000 */
[----:B------:R-:W-:-:S04]  /*0540*/  LOP3.LUT P2, RZ, R7, 0x7fffffff, RZ, 0xc0, !PT ;  /* 0x7fffffff07ff7812 */ /* 0x000fc8000784c0ff */
[----:B------:R-:W-:-:S13]  /*0550*/  PLOP3.LUT P1, PT, P1, P2, PT, 0x2f, 0xf2 ;  /* 0x0000000000f2781c */ /* 0x000fda0000f24577 */
[----:B------:R-:W-:Y:S05]  /*0560*/  @P1 BRA `(.L_x_7) ;  /* 0x0000000400181947 */ /* 0x000fea0003800000 */
[----:B------:R-:W-:-:S04]  /*0570*/  LOP3.LUT P1, RZ, R8, 0x7fffffff, RZ, 0xc0, !PT ;  /* 0x7fffffff08ff7812 */ /* 0x000fc8000782c0ff */
[----:B------:R-:W-:-:S13]  /*0580*/  PLOP3.LUT P0, PT, P0, P1, PT, 0x2f, 0xf2 ;  /* 0x0000000000f2781c */ /* 0x000fda0000702577 */
[----:B------:R-:W-:Y:S05]  /*0590*/  @P0 BRA `(.L_x_8) ;  /* 0x0000000400000947 */ /* 0x000fea0003800000 */
[----:B------:R-:W-:Y:S02]  /*05a0*/  ISETP.GE.AND P0, PT, R10, RZ, PT ;  /* 0x000000ff0a00720c */ /* 0x000fe40003f06270 */
[----:B------:R-:W-:-:S11]  /*05b0*/  ISETP.GE.AND P1, PT, R11, RZ, PT ;  /* 0x000000ff0b00720c */ /* 0x000fd60003f26270 */
[----:B------:R-:W-:Y:S02]  /*05c0*/  @P0 IMAD.MOV.U32 R9, RZ, RZ, RZ ;  /* 0x000000ffff090224 */ /* 0x000fe400078e00ff */
[----:B------:R-:W-:Y:S01]  /*05d0*/  @!P0 FFMA R7, R0, 1.84467440737095516160e+19, RZ ;  /* 0x5f80000000078823 */ /* 0x000fe200000000ff */
[----:B------:R-:W-:Y:S02]  /*05e0*/  @!P0 IMAD.MOV.U32 R9, RZ, RZ, -0x40 ;  /* 0xffffffc0ff098424 */ /* 0x000fe400078e00ff */
[----:B------:R-:W-:Y:S02]  /*05f0*/  @!P1 FFMA R8, R3, 1.84467440737095516160e+19, RZ ;  /* 0x5f80000003089823 */ /* 0x000fe400000000ff */
[----:B------:R-:W-:-:S07]  /*0600*/  @!P1 VIADD R9, R9, 0x40 ;  /* 0x0000004009099836 */ /* 0x000fce0000000000 */
.L_x_4:
[----:B------:R-:W-:Y:S01]  /*0610*/  LEA R3, R6, 0xc0800000, 0x17 ;  /* 0xc080000006037811 */ /* 0x000fe200078eb8ff */
[----:B------:R-:W-:Y:S01]  /*0620*/  VIADD R5, R5, 0xffffff81 ;  /* 0xffffff8105057836 */ /* 0x000fe20000000000 */
[----:B------:R-:W-:Y:S03]  /*0630*/  BSSY.RECONVERGENT B3, `(.L_x_9) ;  /* 0x0000035000037945 */ /* 0x000fe60003800200 */
[----:B------:R-:W-:Y:S01]  /*0640*/  IMAD.IADD R3, R8, 0x1, -R3 ;  /* 0x0000000108037824 */ /* 0x000fe200078e0a03 */
[C---:B------:R-:W-:Y:S01]  /*0650*/  IADD3 R6, PT, PT, R5.reuse, 0x7f, -R6 ;  /* 0x0000007f05067810 */ /* 0x040fe20007ffe806 */
[----:B------:R-:W-:Y:S02]  /*0660*/  IMAD R0, R5, -0x800000, R7 ;  /* 0xff80000005007824 */ /* 0x000fe400078e0207 */
[----:B------:R-:W0:Y:S01]  /*0670*/  MUFU.RCP R8, R3 ;  /* 0x0000000300087308 */ /* 0x000e220000001000 */
[----:B------:R-:W-:Y:S01]  /*0680*/  FADD.FTZ R11, -R3, -RZ ;  /* 0x800000ff030b7221 */ /* 0x000fe20000010100 */
[----:B------:R-:W-:-:S03]  /*0690*/  IMAD.IADD R6, R6, 0x1, R9 ;  /* 0x0000000106067824 */ /* 0x000fc600078e0209 */
[----:B0-----:R-:W-:-:S04]  /*06a0*/  FFMA R13, R8, R11, 1 ;  /* 0x3f800000080d7423 */ /* 0x001fc8000000000b */
[----:B------:R-:W-:-:S04]  /*06b0*/  FFMA R10, R8, R13, R8 ;  /* 0x0000000d080a7223 */ /* 0x000fc80000000008 */
[----:B------:R-:W-:-:S04]  /*06c0*/  FFMA R7, R0, R10, RZ ;  /* 0x0000000a00077223 */ /* 0x000fc800000000ff */
[----:B------:R-:W-:-:S04]  /*06d0*/  FFMA R8, R11, R7, R0 ;  /* 0x000000070b087223 */ /* 0x000fc80000000000 */
[----:B------:R-:W-:-:S04]  /*06e0*/  FFMA R7, R10, R8, R7 ;  /* 0x000000080a077223 */ /* 0x000fc80000000007 */
[----:B------:R-:W-:-:S04]  /*06f0*/  FFMA R8, R11, R7, R0 ;  /* 0x000000070b087223 */ /* 0x000fc80000000000 */
[----:B------:R-:W-:-:S05]  /*0700*/  FFMA R0, R10, R8, R7 ;  /* 0x000000080a007223 */ /* 0x000fca0000000007 */
[----:B------:R-:W-:-:S04]  /*0710*/  SHF.R.U32.HI R3, RZ, 0x17, R0 ;  /* 0x00000017ff037819 */ /* 0x000fc80000011600 */
[----:B------:R-:W-:-:S05]  /*0720*/  LOP3.LUT R3, R3, 0xff, RZ, 0xc0, !PT ;  /* 0x000000ff03037812 */ /* 0x000fca00078ec0ff */
[----:B------:R-:W-:-:S04]  /*0730*/  IMAD.IADD R9, R3, 0x1, R6 ;  /* 0x0000000103097824 */ /* 0x000fc800078e0206 */
[----:B------:R-:W-:-:S05]  /*0740*/  VIADD R3, R9, 0xffffffff ;  /* 0xffffffff09037836 */ /* 0x000fca0000000000 */
[----:B------:R-:W-:-:S13]  /*0750*/  ISETP.GE.U32.AND P0, PT, R3, 0xfe, PT ;  /* 0x000000fe0300780c */ /* 0x000fda0003f06070 */
[----:B------:R-:W-:Y:S05]  /*0760*/  @!P0 BRA `(.L_x_10) ;  /* 0x0000000000808947 */ /* 0x000fea0003800000 */
[----:B------:R-:W-:-:S13]  /*0770*/  ISETP.GT.AND P0, PT, R9, 0xfe, PT ;  /* 0x000000fe0900780c */ /* 0x000fda0003f04270 */
[----:B------:R-:W-:Y:S05]  /*0780*/  @P0 BRA `(.L_x_11) ;  /* 0x00000000006c0947 */ /* 0x000fea0003800000 */
[----:B------:R-:W-:-:S13]  /*0790*/  ISETP.GE.AND P0, PT, R9, 0x1, PT ;  /* 0x000000010900780c */ /* 0x000fda0003f06270 */
[----:B------:R-:W-:Y:S05]  /*07a0*/  @P0 BRA `(.L_x_12) ;  /* 0x0000000000740947 */ /* 0x000fea0003800000 */
[----:B------:R-:W-:Y:S02]  /*07b0*/  ISETP.GE.AND P0, PT, R9, -0x18, PT ;  /* 0xffffffe80900780c */ /* 0x000fe40003f06270 */
[----:B------:R-:W-:-:S11]  /*07c0*/  LOP3.LUT R0, R0, 0x80000000, RZ, 0xc0, !PT ;  /* 0x8000000000007812 */ /* 0x000fd600078ec0ff */
[----:B------:R-:W-:Y:S05]  /*07d0*/  @!P0 BRA `(.L_x_12) ;  /* 0x0000000000688947 */ /* 0x000fea0003800000 */
[CCC-:B------:R-:W-:Y:S01]  /*07e0*/  FFMA.RZ R3, R10.reuse, R8.reuse, R7.reuse ;  /* 0x000000080a037223 */ /* 0x1c0fe2000000c007 */
[CCC-:B------:R-:W-:Y:S01]  /*07f0*/  FFMA.RM R6, R10.reuse, R8.reuse, R7.reuse ;  /* 0x000000080a067223 */ /* 0x1c0fe20000004007 */
[C---:B------:R-:W-:Y:S02]  /*0800*/  ISETP.NE.AND P2, PT, R9.reuse, RZ, PT ;  /* 0x000000ff0900720c */ /* 0x040fe40003f45270 */
[----:B------:R-:W-:Y:S02]  /*0810*/  ISETP.NE.AND P1, PT, R9, RZ, PT ;  /* 0x000000ff0900720c */ /* 0x000fe40003f25270 */
[----:B------:R-:W-:Y:S01]  /*0820*/  LOP3.LUT R5, R3, 0x7fffff, RZ, 0xc0, !PT ;  /* 0x007fffff03057812 */ /* 0x000fe200078ec0ff */
[----:B------:R-:W-:Y:S01]  /*0830*/  FFMA.RP R3, R10, R8, R7 ;  /* 0x000000080a037223 */ /* 0x000fe20000008007 */
[----:B------:R-:W-:Y:S02]  /*0840*/  VIADD R8, R9, 0x20 ;  /* 0x0000002009087836 */ /* 0x000fe40000000000 */
[----:B------:R-:W-:Y:S01]  /*0850*/  LOP3.LUT R5, R5, 0x800000, RZ, 0xfc, !PT ;  /* 0x0080000005057812 */ /* 0x000fe200078efcff */
[----:B------:R-:W-:Y:S01]  /*0860*/  IMAD.MOV R7, RZ, RZ, -R9 ;  /* 0x000000ffff077224 */ /* 0x000fe200078e0a09 */
[----:B------:R-:W-:-:S02]  /*0870*/  FSETP.NEU.FTZ.AND P0, PT, R3, R6, PT ;  /* 0x000000060300720b */ /* 0x000fc40003f1d000 */
[----:B------:R-:W-:Y:S02]  /*0880*/  SHF.L.U32 R8, R5, R8, RZ ;  /* 0x0000000805087219 */ /* 0x000fe400000006ff */
[----:B------:R-:W-:Y:S02]  /*0890*/  SEL R6, R7, RZ, P2 ;  /* 0x000000ff07067207 */ /* 0x000fe40001000000 */
[----:B------:R-:W-:Y:S02]  /*08a0*/  ISETP.NE.AND P1, PT, R8, RZ, P1 ;  /* 0x000000ff0800720c */ /* 0x000fe40000f25270 */
[----:B------:R-:W-:Y:S02]  /*08b0*/  SHF.R.U32.HI R6, RZ, R6, R5 ;  /* 0x00000006ff067219 */ /* 0x000fe40000011605 */
[----:B------:R-:W-:Y:S02]  /*08c0*/  PLOP3.LUT P0, PT, P0, P1, PT, 0xf8, 0x8f ;  /* 0x00000000008f781c */ /* 0x000fe40000703f70 */
[----:B------:R-:W-:-:S02]  /*08d0*/  SHF.R.U32.HI R8, RZ, 0x1, R6 ;  /* 0x00000001ff087819 */ /* 0x000fc40000011606 */
[----:B------:R-:W-:-:S04]  /*08e0*/  SEL R3, RZ, 0x1, !P0 ;  /* 0x00000001ff037807 */ /* 0x000fc80004000000 */
[----:B------:R-:W-:-:S04]  /*08f0*/  LOP3.LUT R3, R3, 0x1, R8, 0xf8, !PT ;  /* 0x0000000103037812 */ /* 0x000fc800078ef808 */
[----:B------:R-:W-:-:S05]  /*0900*/  LOP3.LUT R3, R3, R6, RZ, 0xc0, !PT ;  /* 0x0000000603037212 */ /* 0x000fca00078ec0ff */
[----:B------:R-:W-:-:S05]  /*0910*/  IMAD.IADD R3, R8, 0x1, R3 ;  /* 0x0000000108037824 */ /* 0x000fca00078e0203 */
[----:B------:R-:W-:Y:S01]  /*0920*/  LOP3.LUT R0, R3, R0, RZ, 0xfc, !PT ;  /* 0x0000000003007212 */ /* 0x000fe200078efcff */
[----:B------:R-:W-:Y:S06]  /*0930*/  BRA `(.L_x_12) ;  /* 0x0000000000107947 */ /* 0x000fec0003800000 */
.L_x_11:
[----:B------:R-:W-:-:S04]  /*0940*/  LOP3.LUT R0, R0, 0x80000000, RZ, 0xc0, !PT ;  /* 0x8000000000007812 */ /* 0x000fc800078ec0ff */
[----:B------:R-:W-:Y:S01]  /*0950*/  LOP3.LUT R0, R0, 0x7f800000, RZ, 0xfc, !PT ;  /* 0x7f80000000007812 */ /* 0x000fe200078efcff */
[----:B------:R-:W-:Y:S06]  /*0960*/  BRA `(.L_x_12) ;  /* 0x0000000000047947 */ /* 0x000fec0003800000 */
.L_x_10:
[----:B------:R-:W-:-:S07]  /*0970*/  IMAD R0, R6, 0x800000, R0 ;  /* 0x0080000006007824 */ /* 0x000fce00078e0200 */
.L_x_12:
[----:B------:R-:W-:Y:S05]  /*0980*/  BSYNC.RECONVERGENT B3 ;  /* 0x0000000000037941 */ /* 0x000fea0003800200 */
.L_x_9:
[----:B------:R-:W-:Y:S05]  /*0990*/  BRA `(.L_x_13) ;  /* 0x0000000000207947 */ /* 0x000fea0003800000 */
.L_x_8:
[----:B------:R-:W-:-:S04]  /*09a0*/  LOP3.LUT R0, R8, 0x80000000, R7, 0x48, !PT ;  /* 0x8000000008007812 */ /* 0x000fc800078e4807 */
[----:B------:R-:W-:Y:S01]  /*09b0*/  LOP3.LUT R0, R0, 0x7f800000, RZ, 0xfc, !PT ;  /* 0x7f80000000007812 */ /* 0x000fe200078efcff */
[----:B------:R-:W-:Y:S06]  /*09c0*/  BRA `(.L_x_13) ;  /* 0x0000000000147947 */ /* 0x000fec0003800000 */
.L_x_7:
[----:B------:R-:W-:Y:S01]  /*09d0*/  LOP3.LUT R0, R8, 0x80000000, R7, 0x48, !PT ;  /* 0x8000000008007812 */ /* 0x000fe200078e4807 */
[----:B------:R-:W-:Y:S06]  /*09e0*/  BRA `(.L_x_13) ;  /* 0x00000000000c7947 */ /* 0x000fec0003800000 */
.L_x_6:
[----:B------:R-:W0:Y:S01]  /*09f0*/  MUFU.RSQ R0, -QNAN ;  /* 0xffc0000000007908 */ /* 0x000e220000001400 */
[----:B------:R-:W-:Y:S05]  /*0a00*/  BRA `(.L_x_13) ;  /* 0x0000000000047947 */ /* 0x000fea0003800000 */
.L_x_5:
[----:B------:R-:W-:-:S07]  /*0a10*/  FADD.FTZ R0, R0, R3 ;  /* 0x0000000300007221 */ /* 0x000fce0000010000 */
.L_x_13:
[----:B------:R-:W-:Y:S05]  /*0a20*/  BSYNC.RECONVERGENT B2 ;  /* 0x0000000000027941 */ /* 0x000fea0003800200 */
.L_x_3:
[----:B------:R-:W-:-:S04]  /*0a30*/  IMAD.MOV.U32 R5, RZ, RZ, 0x0 ;  /* 0x00000000ff057424 */ /* 0x000fc800078e00ff */
[----:B0-----:R-:W-:Y:S05]  /*0a40*/  RET.REL.NODEC R4 `(_Z17matrix_operationsPKfS0_PfS1_S1_S1_i) ;  /* 0xfffffff4046c7950 */ /* 0x001fea0003c3ffff */
.L_x_14:
[----:B------:R-:W-:-:S00]  /*0a50*/  BRA `(.L_x_14) ;  /* 0xfffffffc00fc7947 */ /* 0x000fc0000383ffff */
[----:B------:R-:W-:-:S00]  /*0a60*/  NOP ;  /* 0x0000000000007918 */ /* 0x000fc00000000000 */
        /* <DEDUP_REMOVED lines=9> */
.L_x_15:


//--------------------- .nv.shared.reserved.0     --------------------------
	.section	.nv.shared.reserved.0,"aw",@nobits
	.weak		__nv_reservedSMEM_offset_0_alias
	.size		__nv_reservedSMEM_offset_0_alias, 0, 64
	.other		__nv_reservedSMEM_offset_0_alias,@"STO_CUDA_RESERVED_SHARED STV_DEFAULT"
__nv_reservedSMEM_offset_0_alias:
	.zero		0
	.zero		64


//--------------------- .nv.constant0._Z17matrix_operationsPKfS0_PfS1_S1_S1_i --------------------------
	.section	.nv.constant0._Z17matrix_operationsPKfS0_PfS1_S1_S1_i,"a",@progbits
	.sectionflags	@""
	.align	4
.nv.constant0._Z17matrix_operationsPKfS0_PfS1_S1_S1_i:
	.zero		948


//--------------------- SYMBOLS --------------------------

	.type		.nv.reservedSmem.offset0,@object
	.size		.nv.reservedSmem.offset0,0x4
